//
// Generated by NVIDIA NVVM Compiler
//
// Compiler Build ID: CL-36424714
// Cuda compilation tools, release 13.0, V13.0.88
// Based on NVVM 20.0.0
//

.version 9.0
.target sm_100
.address_size 64

	// .globl	default_function_kernel_1

.visible .entry default_function_kernel_1(
	.param .u64 .ptr .align 1 default_function_kernel_1_param_0,
	.param .u64 .ptr .align 1 default_function_kernel_1_param_1
)
.maxntid 9
{
	.reg .pred 	%p<7>;
	.reg .b32 	%r<10>;
	.reg .b32 	%f<39>;
	.reg .b64 	%rd<9>;

	ld.param.u64 	%rd1, [default_function_kernel_1_param_0];
	ld.param.u64 	%rd2, [default_function_kernel_1_param_1];
	cvta.to.global.u64 	%rd3, %rd2;
	mov.u32 	%r3, %ctaid.x;
	mov.u32 	%r4, %tid.x;
	mad.lo.s32 	%r1, %r3, 9, %r4;
	mul.wide.u32 	%rd4, %r1, 4;
	add.s64 	%rd5, %rd3, %rd4;
	ld.global.nc.f32 	%f1, [%rd5];
	abs.f32 	%f2, %f1;
	fma.rn.f32 	%f7, %f1, %f1, 0f3F800000;
	rsqrt.approx.ftz.f32 	%f8, %f7;
	fma.rn.f32 	%f9, %f7, %f8, 0f3F800000;
	rcp.approx.ftz.f32 	%f10, %f9;
	mul.f32 	%f11, %f2, %f10;
	fma.rn.f32 	%f12, %f2, %f11, %f2;
	setp.gt.f32 	%p1, %f2, 0f4B000000;
	selp.f32 	%f3, %f2, %f12, %p1;
	mov.f32 	%f13, 0f3F800000;
	add.rz.f32 	%f14, %f3, %f13;
	mov.b32 	%r5, %f14;
	add.s32 	%r6, %r5, -1061158912;
	and.b32  	%r7, %r6, -8388608;
	mov.b32 	%r2, %f3;
	sub.s32 	%r8, %r2, %r7;
	mov.b32 	%f15, %r8;
	sub.s32 	%r9, 1082130432, %r7;
	mov.b32 	%f16, %r9;
	fma.rn.f32 	%f17, %f16, 0f3E800000, 0fBF800000;
	add.f32 	%f18, %f17, %f15;
	cvt.rn.f32.s32 	%f19, %r7;
	mul.f32 	%f20, %f19, 0f34000000;
	fma.rn.f32 	%f21, %f18, 0fBD39BF78, 0f3DD80012;
	fma.rn.f32 	%f22, %f21, %f18, 0fBE0778E0;
	fma.rn.f32 	%f23, %f22, %f18, 0f3E146475;
	fma.rn.f32 	%f24, %f23, %f18, 0fBE2A68DD;
	fma.rn.f32 	%f25, %f24, %f18, 0f3E4CAF9E;
	fma.rn.f32 	%f26, %f25, %f18, 0fBE800042;
	fma.rn.f32 	%f27, %f26, %f18, 0f3EAAAAE6;
	fma.rn.f32 	%f28, %f27, %f18, 0fBF000000;
	mul.f32 	%f29, %f18, %f28;
	fma.rn.f32 	%f30, %f29, %f18, %f18;
	fma.rn.f32 	%f38, %f20, 0f3F317218, %f30;
	setp.lt.u32 	%p2, %r2, 2139095040;
	@%p2 bra 	$L__BB0_2;
	setp.gt.s32 	%p3, %r2, -1082130432;
	fma.rn.f32 	%f31, %f3, 0f7F800000, 0f7F800000;
	selp.f32 	%f32, %f31, %f38, %p3;
	setp.eq.f32 	%p4, %f3, 0f00000000;
	selp.f32 	%f38, 0f80000000, %f32, %p4;
$L__BB0_2:
	setp.gt.f32 	%p5, %f2, 0f4B000000;
	cvta.to.global.u64 	%rd6, %rd1;
	add.f32 	%f33, %f38, 0f3F317218;
	selp.f32 	%f34, %f33, %f38, %p5;
	setp.num.f32 	%p6, %f2, %f2;
	copysign.f32 	%f35, %f1, %f34;
	selp.f32 	%f36, %f35, %f34, %p6;
	abs.f32 	%f37, %f36;
	add.s64 	%rd8, %rd6, %rd4;
	st.global.f32 	[%rd8], %f37;
	ret;

}
	// .globl	default_function_kernel
.visible .entry default_function_kernel(
	.param .u64 .ptr .align 1 default_function_kernel_param_0,
	.param .u64 .ptr .align 1 default_function_kernel_param_1
)
.maxntid 2
{
	.reg .b32 	%r<5>;
	.reg .b32 	%f<3>;
	.reg .b64 	%rd<8>;

	ld.param.u64 	%rd1, [default_function_kernel_param_0];
	ld.param.u64 	%rd2, [default_function_kernel_param_1];
	cvta.to.global.u64 	%rd3, %rd1;
	cvta.to.global.u64 	%rd4, %rd2;
	mov.u32 	%r1, %ctaid.x;
	shl.b32 	%r2, %r1, 1;
	mov.u32 	%r3, %tid.x;
	or.b32  	%r4, %r2, %r3;
	mul.wide.u32 	%rd5, %r4, 4;
	add.s64 	%rd6, %rd4, %rd5;
	ld.global.nc.f32 	%f1, [%rd6];
	abs.f32 	%f2, %f1;
	add.s64 	%rd7, %rd3, %rd5;
	st.global.f32 	[%rd7], %f2;
	ret;

}


// ===== COMPILED SASS (sm_100) =====

	.target	sm_100

	.elftype	@"ET_EXEC"


//--------------------- .note.nv.tkinfo           --------------------------
	.section	.note.nv.tkinfo,"",@"SHT_NOTE"
	.sectionflags	@"SHF_NOTE_NV_TKINFO"
	.tkinfo
        /*0018*/ 	.word	0x00000002
        /*0030*/ 	.string	""
        /*0030*/ 	.string	"ptxas"
        /*0030*/ 	.string	"Cuda compilation tools, release 13.0, V13.0.88"
        /*0030*/ 	.string	"Build cuda_13.0.r13.0/compiler.36424714_0"
        /*0030*/ 	.string	"-arch sm_100 -m 64 "



//--------------------- .note.nv.cuinfo           --------------------------
	.section	.note.nv.cuinfo,"",@"SHT_NOTE"
	.sectionflags	@"SHF_NOTE_NV_CUINFO"
        /*0018*/ 	.short	0x0002
        /*001a*/ 	.short	0x0064
        /*001c*/ 	.short	0x0082
	.zero		2


//--------------------- .nv.info                  --------------------------
	.section	.nv.info,"",@"SHT_CUDA_INFO"
	.align	4


	//----- nvinfo : EIATTR_REGCOUNT
	.align		4
        /*0000*/ 	.byte	0x04, 0x2f
        /*0002*/ 	.short	(.L_1 - .L_0)
	.align		4
.L_0:
        /*0004*/ 	.word	index@(default_function_kernel_1)
        /*0008*/ 	.word	0x0000000c


	//----- nvinfo : EIATTR_FRAME_SIZE
	.align		4
.L_1:
        /*000c*/ 	.byte	0x04, 0x11
        /*000e*/ 	.short	(.L_3 - .L_2)
	.align		4
.L_2:
        /*0010*/ 	.word	index@(default_function_kernel_1)
        /*0014*/ 	.word	0x00000000


	//----- nvinfo : EIATTR_REGCOUNT
	.align		4
.L_3:
        /*0018*/ 	.byte	0x04, 0x2f
        /*001a*/ 	.short	(.L_5 - .L_4)
	.align		4
.L_4:
        /*001c*/ 	.word	index@(default_function_kernel)
        /*0020*/ 	.word	0x0000000a


	//----- nvinfo : EIATTR_FRAME_SIZE
	.align		4
.L_5:
        /*0024*/ 	.byte	0x04, 0x11
        /*0026*/ 	.short	(.L_7 - .L_6)
	.align		4
.L_6:
        /*0028*/ 	.word	index@(default_function_kernel)
        /*002c*/ 	.word	0x00000000


	//----- nvinfo : EIATTR_MIN_STACK_SIZE
	.align		4
.L_7:
        /*0030*/ 	.byte	0x04, 0x12
        /*0032*/ 	.short	(.L_9 - .L_8)
	.align		4
.L_8:
        /*0034*/ 	.word	index@(default_function_kernel)
        /*0038*/ 	.word	0x00000000


	//----- nvinfo : EIATTR_MIN_STACK_SIZE
	.align		4
.L_9:
        /*003c*/ 	.byte	0x04, 0x12
        /*003e*/ 	.short	(.L_11 - .L_10)
	.align		4
.L_10:
        /*0040*/ 	.word	index@(default_function_kernel_1)
        /*0044*/ 	.word	0x00000000
.L_11:


//--------------------- .nv.compat                --------------------------
	.section	.nv.compat,"",@"SHT_CUDA_COMPAT_INFO"
	.align	4
        /*0000*/ 	.byte	0x02, 0x09, 0x00, 0x00, 0x02, 0x02, 0x01, 0x00, 0x02, 0x05, 0x05, 0x00, 0x03, 0x07, 0x01, 0x01
        /*0010*/ 	.byte	0x02, 0x03, 0x00, 0x00, 0x02, 0x06, 0x01, 0x00, 0x04, 0x0b, 0x08, 0x00, 0x01, 0x00, 0x00, 0x00
        /*0020*/ 	.byte	0x00, 0x00, 0x00, 0x00


//--------------------- .nv.info.default_function_kernel --------------------------
	.section	.nv.info.default_function_kernel,"",@"SHT_CUDA_INFO"
	.sectionflags	@""
	.align	4


	//----- nvinfo : EIATTR_CUDA_API_VERSION
	.align		4
        /*0000*/ 	.byte	0x04, 0x37
        /*0002*/ 	.short	(.L_13 - .L_12)
.L_12:
        /*0004*/ 	.word	0x00000082


	//----- nvinfo : EIATTR_KPARAM_INFO
	.align		4
.L_13:
        /*0008*/ 	.byte	0x04, 0x17
        /*000a*/ 	.short	(.L_15 - .L_14)
.L_14:
        /*000c*/ 	.word	0x00000000
        /*0010*/ 	.short	0x0001
        /*0012*/ 	.short	0x0008
        /*0014*/ 	.byte	0x00, 0xf5, 0x21, 0x00


	//----- nvinfo : EIATTR_KPARAM_INFO
	.align		4
.L_15:
        /*0018*/ 	.byte	0x04, 0x17
        /*001a*/ 	.short	(.L_17 - .L_16)
.L_16:
        /*001c*/ 	.word	0x00000000
        /*0020*/ 	.short	0x0000
        /*0022*/ 	.short	0x0000
        /*0024*/ 	.byte	0x00, 0xf5, 0x21, 0x00


	//----- nvinfo : EIATTR_SPARSE_MMA_MASK
	.align		4
.L_17:
        /*0028*/ 	.byte	0x03, 0x50
        /*002a*/ 	.short	0x0000


	//----- nvinfo : EIATTR_MAXREG_COUNT
	.align		4
        /*002c*/ 	.byte	0x03, 0x1b
        /*002e*/ 	.short	0x00ff


	//----- nvinfo : EIATTR_MERCURY_ISA_VERSION
	.align		4
        /*0030*/ 	.byte	0x03, 0x5f
        /*0032*/ 	.short	0x0101


	//----- nvinfo : EIATTR_VRC_CTA_INIT_COUNT
	.align		4
        /*0034*/ 	.byte	0x02, 0x4a
	.zero		1
	.zero		1


	//----- nvinfo : EIATTR_EXIT_INSTR_OFFSETS
	.align		4
        /*0038*/ 	.byte	0x04, 0x1c
        /*003a*/ 	.short	(.L_19 - .L_18)


	//   ....[0]....
.L_18:
        /*003c*/ 	.word	0x000000d0


	//----- nvinfo : EIATTR_MAX_THREADS
	.align		4
.L_19:
        /*0040*/ 	.byte	0x04, 0x05
        /*0042*/ 	.short	(.L_21 - .L_20)
.L_20:
        /*0044*/ 	.word	0x00000002
        /*0048*/ 	.word	0x00000001
        /*004c*/ 	.word	0x00000001


	//----- nvinfo : EIATTR_CBANK_PARAM_SIZE
	.align		4
.L_21:
        /*0050*/ 	.byte	0x03, 0x19
        /*0052*/ 	.short	0x0010


	//----- nvinfo : EIATTR_PARAM_CBANK
	.align		4
        /*0054*/ 	.byte	0x04, 0x0a
        /*0056*/ 	.short	(.L_23 - .L_22)
	.align		4
.L_22:
        /*0058*/ 	.word	index@(.nv.constant0.default_function_kernel)
        /*005c*/ 	.short	0x0380
        /*005e*/ 	.short	0x0010


	//----- nvinfo : EIATTR_SW_WAR
	.align		4
.L_23:
        /*0060*/ 	.byte	0x04, 0x36
        /*0062*/ 	.short	(.L_25 - .L_24)
.L_24:
        /*0064*/ 	.word	0x00000008
.L_25:


//--------------------- .nv.info.default_function_kernel_1 --------------------------
	.section	.nv.info.default_function_kernel_1,"",@"SHT_CUDA_INFO"
	.sectionflags	@""
	.align	4


	//----- nvinfo : EIATTR_CUDA_API_VERSION
	.align		4
        /*0000*/ 	.byte	0x04, 0x37
        /*0002*/ 	.short	(.L_27 - .L_26)
.L_26:
        /*0004*/ 	.word	0x00000082


	//----- nvinfo : EIATTR_KPARAM_INFO
	.align		4
.L_27:
        /*0008*/ 	.byte	0x04, 0x17
        /*000a*/ 	.short	(.L_29 - .L_28)
.L_28:
        /*000c*/ 	.word	0x00000000
        /*0010*/ 	.short	0x0001
        /*0012*/ 	.short	0x0008
        /*0014*/ 	.byte	0x00, 0xf5, 0x21, 0x00


	//----- nvinfo : EIATTR_KPARAM_INFO
	.align		4
.L_29:
        /*0018*/ 	.byte	0x04, 0x17
        /*001a*/ 	.short	(.L_31 - .L_30)
.L_30:
        /*001c*/ 	.word	0x00000000
        /*0020*/ 	.short	0x0000
        /*0022*/ 	.short	0x0000
        /*0024*/ 	.byte	0x00, 0xf5, 0x21, 0x00


	//----- nvinfo : EIATTR_SPARSE_MMA_MASK
	.align		4
.L_31:
        /*0028*/ 	.byte	0x03, 0x50
        /*002a*/ 	.short	0x0000


	//----- nvinfo : EIATTR_MAXREG_COUNT
	.align		4
        /*002c*/ 	.byte	0x03, 0x1b
        /*002e*/ 	.short	0x00ff


	//----- nvinfo : EIATTR_MERCURY_ISA_VERSION
	.align		4
        /*0030*/ 	.byte	0x03, 0x5f
        /*0032*/ 	.short	0x0101


	//----- nvinfo : EIATTR_VRC_CTA_INIT_COUNT
	.align		4
        /*0034*/ 	.byte	0x02, 0x4a
	.zero		1
	.zero		1


	//----- nvinfo : EIATTR_EXIT_INSTR_OFFSETS
	.align		4
        /*0038*/ 	.byte	0x04, 0x1c
        /*003a*/ 	.short	(.L_33 - .L_32)


	//   ....[0]....
.L_32:
        /*003c*/ 	.word	0x00000340


	//----- nvinfo : EIATTR_MAX_THREADS
	.align		4
.L_33:
        /*0040*/ 	.byte	0x04, 0x05
        /*0042*/ 	.short	(.L_35 - .L_34)
.L_34:
        /*0044*/ 	.word	0x00000009
        /*0048*/ 	.word	0x00000001
        /*004c*/ 	.word	0x00000001


	//----- nvinfo : EIATTR_CBANK_PARAM_SIZE
	.align		4
.L_35:
        /*0050*/ 	.byte	0x03, 0x19
        /*0052*/ 	.short	0x0010


	//----- nvinfo : EIATTR_PARAM_CBANK
	.align		4
        /*0054*/ 	.byte	0x04, 0x0a
        /*0056*/ 	.short	(.L_37 - .L_36)
	.align		4
.L_36:
        /*0058*/ 	.word	index@(.nv.constant0.default_function_kernel_1)
        /*005c*/ 	.short	0x0380
        /*005e*/ 	.short	0x0010


	//----- nvinfo : EIATTR_SW_WAR
	.align		4
.L_37:
        /*0060*/ 	.byte	0x04, 0x36
        /*0062*/ 	.short	(.L_39 - .L_38)
.L_38:
        /*0064*/ 	.word	0x00000008
.L_39:


//--------------------- .nv.callgraph             --------------------------
	.section	.nv.callgraph,"",@"SHT_CUDA_CALLGRAPH"
	.align	4
	.sectionentsize	8
	.align		4
        /*0000*/ 	.word	0x00000000
	.align		4
        /*0004*/ 	.word	0xffffffff
	.align		4
        /*0008*/ 	.word	0x00000000
	.align		4
        /*000c*/ 	.word	0xfffffffe
	.align		4
        /*0010*/ 	.word	0x00000000
	.align		4
        /*0014*/ 	.word	0xfffffffd
	.align		4
        /*0018*/ 	.word	0x00000000
	.align		4
        /*001c*/ 	.word	0xfffffffc


//--------------------- .text.default_function_kernel --------------------------
	.section	.text.default_function_kernel,"ax",@progbits
	.align	128
        .global         default_function_kernel
        .type           default_function_kernel,@function
        .size           default_function_kernel,(.L_x_2 - default_function_kernel)
        .other          default_function_kernel,@"STO_CUDA_ENTRY STV_DEFAULT"
default_function_kernel:
.text.default_function_kernel:
[----:B------:R-:W-:Y:S01]  /*0000*/  LDC R1, c[0x0][0x37c] ;  /* 0x0000df00ff017b82 */ /* 0x000fe20000000800 */
[----:B------:R-:W0:Y:S07]  /*0010*/  S2R R7, SR_TID.X ;  /* 0x0000000000077919 */ /* 0x000e2e0000002100 */
[----:B------:R-:W1:Y:S01]  /*0020*/  S2UR UR4, SR_CTAID.X ;  /* 0x00000000000479c3 */ /* 0x000e620000002500 */
[----:B------:R-:W2:Y:S07]  /*0030*/  LDCU.64 UR6, c[0x0][0x358] ;  /* 0x00006b00ff0677ac */ /* 0x000eae0008000a00 */
[----:B------:R-:W3:Y:S08]  /*0040*/  LDC.64 R2, c[0x0][0x388] ;  /* 0x0000e200ff027b82 */ /* 0x000ef00000000a00 */
[----:B------:R-:W4:Y:S01]  /*0050*/  LDC.64 R4, c[0x0][0x380] ;  /* 0x0000e000ff047b82 */ /* 0x000f220000000a00 */
[----:B-1----:R-:W-:-:S06]  /*0060*/  USHF.L.U32 UR4, UR4, 0x1, URZ ;  /* 0x0000000104047899 */ /* 0x002fcc00080006ff */
[----:B0-----:R-:W-:-:S05]  /*0070*/  LOP3.LUT R7, R7, UR4, RZ, 0xfc, !PT ;  /* 0x0000000407077c12 */ /* 0x001fca000f8efcff */
[----:B---3--:R-:W-:-:S06]  /*0080*/  IMAD.WIDE.U32 R2, R7, 0x4, R2 ;  /* 0x0000000407027825 */ /* 0x008fcc00078e0002 */
[----:B--2---:R-:W2:Y:S01]  /*0090*/  LDG.E.CONSTANT R2, desc[UR6][R2.64] ;  /* 0x0000000602027981 */ /* 0x004ea2000c1e9900 */
[----:B----4-:R-:W-:-:S04]  /*00a0*/  IMAD.WIDE.U32 R4, R7, 0x4, R4 ;  /* 0x0000000407047825 */ /* 0x010fc800078e0004 */
[----:B--2---:R-:W-:-:S05]  /*00b0*/  FADD R7, |R2|, -RZ ;  /* 0x800000ff02077221 */ /* 0x004fca0000000200 */
[----:B------:R-:W-:Y:S01]  /*00c0*/  STG.E desc[UR6][R4.64], R7 ;  /* 0x0000000704007986 */ /* 0x000fe2000c101906 */
[----:B------:R-:W-:Y:S05]  /*00d0*/  EXIT ;  /* 0x000000000000794d */ /* 0x000fea0003800000 */
.L_x_0:
[----:B------:R-:W-:-:S00]  /*00e0*/  BRA `(.L_x_0) ;  /* 0xfffffffc00fc7947 */ /* 0x000fc0000383ffff */
[----:B------:R-:W-:-:S00]  /*00f0*/  NOP ;  /* 0x0000000000007918 */ /* 0x000fc00000000000 */
        /* <DEDUP_REMOVED lines=8> */
.L_x_2:


//--------------------- .text.default_function_kernel_1 --------------------------
	.section	.text.default_function_kernel_1,"ax",@progbits
	.align	128
        .global         default_function_kernel_1
        .type           default_function_kernel_1,@function
        .size           default_function_kernel_1,(.L_x_3 - default_function_kernel_1)
        .other          default_function_kernel_1,@"STO_CUDA_ENTRY STV_DEFAULT"
default_function_kernel_1:
.text.default_function_kernel_1:
[----:B------:R-:W-:Y:S01]  /*0000*/  LDC R1, c[0x0][0x37c] ;  /* 0x0000df00ff017b82 */ /* 0x000fe20000000800 */
[----:B------:R-:W0:Y:S07]  /*0010*/  S2R R5, SR_CTAID.X ;  /* 0x0000000000057919 */ /* 0x000e2e0000002500 */
[----:B------:R-:W1:Y:S01]  /*0020*/  LDC.64 R2, c[0x0][0x388] ;  /* 0x0000e200ff027b82 */ /* 0x000e620000000a00 */
[----:B------:R-:W2:Y:S01]  /*0030*/  LDCU.64 UR4, c[0x0][0x358] ;  /* 0x00006b00ff0477ac */ /* 0x000ea20008000a00 */
[----:B------:R-:W0:Y:S02]  /*0040*/  S2R R0, SR_TID.X ;  /* 0x0000000000007919 */ /* 0x000e240000002100 */
[----:B0-----:R-:W-:-:S04]  /*0050*/  IMAD R5, R5, 0x9, R0 ;  /* 0x0000000905057824 */ /* 0x001fc800078e0200 */
[----:B-1----:R-:W-:-:S05]  /*0060*/  IMAD.WIDE.U32 R2, R5, 0x4, R2 ;  /* 0x0000000405027825 */ /* 0x002fca00078e0002 */
[----:B--2---:R-:W2:Y:S01]  /*0070*/  LDG.E.CONSTANT R0, desc[UR4][R2.64] ;  /* 0x0000000402007981 */ /* 0x004ea2000c1e9900 */
[----:B------:R-:W-:Y:S02]  /*0080*/  HFMA2 R8, -RZ, RZ, 1.625, 0 ;  /* 0x3e800000ff087431 */ /* 0x000fe400000001ff */
[C---:B--2---:R-:W-:Y:S01]  /*0090*/  FFMA R4, R0.reuse, R0, 1 ;  /* 0x3f80000000047423 */ /* 0x044fe20000000000 */
[----:B------:R-:W-:-:S03]  /*00a0*/  FSETP.GT.AND P0, PT, |R0|, 8388608, PT ;  /* 0x4b0000000000780b */ /* 0x000fc60003f04200 */
[----:B------:R-:W0:Y:S02]  /*00b0*/  MUFU.RSQ R7, R4 ;  /* 0x0000000400077308 */ /* 0x000e240000001400 */
[----:B0-----:R-:W-:-:S06]  /*00c0*/  FFMA R7, R4, R7, 1 ;  /* 0x3f80000004077423 */ /* 0x001fcc0000000007 */
[----:B------:R-:W0:Y:S02]  /*00d0*/  MUFU.RCP R7, R7 ;  /* 0x0000000700077308 */ /* 0x000e240000001000 */
[----:B0-----:R-:W-:Y:S01]  /*00e0*/  FMUL R9, |R0|, R7 ;  /* 0x0000000700097220 */ /* 0x001fe20000400200 */
[----:B------:R-:W-:-:S03]  /*00f0*/  MOV R7, 0x3d39bf78 ;  /* 0x3d39bf7800077802 */ /* 0x000fc60000000f00 */
[----:B------:R-:W-:-:S05]  /*0100*/  FFMA R9, |R0|, R9, |R0| ;  /* 0x0000000900097223 */ /* 0x000fca0000000600 */
[----:B------:R-:W-:-:S04]  /*0110*/  FSEL R9, |R0|, R9, P0 ;  /* 0x0000000900097208 */ /* 0x000fc80000000200 */
[C---:B------:R-:W-:Y:S01]  /*0120*/  ISETP.GE.U32.AND P1, PT, R9.reuse, 0x7f800000, PT ;  /* 0x7f8000000900780c */ /* 0x040fe20003f26070 */
[----:B------:R-:W-:-:S03]  /*0130*/  FADD.RZ R6, R9, 1 ;  /* 0x3f80000009067421 */ /* 0x000fc6000000c000 */
[----:B------:R-:W-:Y:S02]  /*0140*/  ISETP.GT.AND P2, PT, R9, -0x40800000, P1 ;  /* 0xbf8000000900780c */ /* 0x000fe40000f44270 */
[----:B------:R-:W-:-:S04]  /*0150*/  IADD3 R6, PT, PT, R6, -0x3f400000, RZ ;  /* 0xc0c0000006067810 */ /* 0x000fc80007ffe0ff */
[----:B------:R-:W-:-:S04]  /*0160*/  LOP3.LUT R6, R6, 0xff800000, RZ, 0xc0, !PT ;  /* 0xff80000006067812 */ /* 0x000fc800078ec0ff */
[----:B------:R-:W-:Y:S02]  /*0170*/  IADD3 R3, PT, PT, -R6, 0x40800000, RZ ;  /* 0x4080000006037810 */ /* 0x000fe40007ffe1ff */
[-C--:B------:R-:W-:Y:S02]  /*0180*/  IADD3 R2, PT, PT, R9, -R6.reuse, RZ ;  /* 0x8000000609027210 */ /* 0x080fe40007ffe0ff */
[----:B------:R-:W-:Y:S01]  /*0190*/  I2FP.F32.S32 R6, R6 ;  /* 0x0000000600067245 */ /* 0x000fe20000201400 */
[----:B------:R-:W-:-:S04]  /*01a0*/  FFMA R3, R3, R8, -1 ;  /* 0xbf80000003037423 */ /* 0x000fc80000000008 */
[----:B------:R-:W-:Y:S01]  /*01b0*/  FADD R2, R2, R3 ;  /* 0x0000000302027221 */ /* 0x000fe20000000000 */
[----:B------:R-:W-:-:S03]  /*01c0*/  FMUL R6, R6, 1.1920928955078125e-07 ;  /* 0x3400000006067820 */ /* 0x000fc60000400000 */
[----:B------:R-:W-:-:S04]  /*01d0*/  FFMA R3, R2, -R7, 0.10546888411045074463 ;  /* 0x3dd8001202037423 */ /* 0x000fc80000000807 */
[----:B------:R-:W-:-:S04]  /*01e0*/  FFMA R3, R2, R3, -0.13229703903198242188 ;  /* 0xbe0778e002037423 */ /* 0x000fc80000000003 */
[----:B------:R-:W-:-:S04]  /*01f0*/  FFMA R3, R2, R3, 0.14491446316242218018 ;  /* 0x3e14647502037423 */ /* 0x000fc80000000003 */
[----:B------:R-:W-:-:S04]  /*0200*/  FFMA R3, R2, R3, -0.16641564667224884033 ;  /* 0xbe2a68dd02037423 */ /* 0x000fc80000000003 */
[----:B------:R-:W-:-:S04]  /*0210*/  FFMA R3, R2, R3, 0.19988867640495300293 ;  /* 0x3e4caf9e02037423 */ /* 0x000fc80000000003 */
[----:B------:R-:W-:-:S04]  /*0220*/  FFMA R3, R2, R3, -0.25000196695327758789 ;  /* 0xbe80004202037423 */ /* 0x000fc80000000003 */
[----:B------:R-:W-:-:S04]  /*0230*/  FFMA R3, R2, R3, 0.33333510160446166992 ;  /* 0x3eaaaae602037423 */ /* 0x000fc80000000003 */
[----:B------:R-:W-:-:S04]  /*0240*/  FFMA R3, R2, R3, -0.5 ;  /* 0xbf00000002037423 */ /* 0x000fc80000000003 */
[----:B------:R-:W-:-:S04]  /*0250*/  FMUL R3, R2, R3 ;  /* 0x0000000302037220 */ /* 0x000fc80000400000 */
[----:B------:R-:W-:Y:S01]  /*0260*/  FFMA R3, R2, R3, R2 ;  /* 0x0000000302037223 */ /* 0x000fe20000000002 */
[----:B------:R-:W-:-:S03]  /*0270*/  @P1 MOV R2, 0x7f800000 ;  /* 0x7f80000000021802 */ /* 0x000fc60000000f00 */
[----:B------:R-:W-:Y:S02]  /*0280*/  FFMA R6, R6, 0.69314718246459960938, R3 ;  /* 0x3f31721806067823 */ /* 0x000fe40000000003 */
[C---:B------:R-:W-:Y:S01]  /*0290*/  @P2 FFMA R6, R9.reuse, R2, +INF ;  /* 0x7f80000009062423 */ /* 0x040fe20000000002 */
[----:B------:R-:W-:Y:S01]  /*02a0*/  @P1 FSETP.NEU.AND P2, PT, R9, RZ, PT ;  /* 0x000000ff0900120b */ /* 0x000fe20003f4d000 */
[----:B------:R-:W0:Y:S03]  /*02b0*/  LDC.64 R2, c[0x0][0x380] ;  /* 0x0000e000ff027b82 */ /* 0x000e260000000a00 */
[----:B------:R-:W-:-:S05]  /*02c0*/  @P1 FSEL R6, R6, -RZ, P2 ;  /* 0x800000ff06061208 */ /* 0x000fca0001000000 */
[----:B------:R-:W-:Y:S01]  /*02d0*/  @P0 FADD R6, R6, 0.69314718246459960938 ;  /* 0x3f31721806060421 */ /* 0x000fe20000000000 */
[----:B------:R-:W-:-:S04]  /*02e0*/  FSETP.NAN.AND P0, PT, |R0|, |R0|, PT ;  /* 0x400000000000720b */ /* 0x000fc80003f08200 */
[----:B------:R-:W-:-:S04]  /*02f0*/  LOP3.LUT R0, R6, 0x80000000, R0, 0xb8, !PT ;  /* 0x8000000006007812 */ /* 0x000fc800078eb800 */
[----:B------:R-:W-:Y:S01]  /*0300*/  FSEL R0, R0, R6, !P0 ;  /* 0x0000000600007208 */ /* 0x000fe20004000000 */
[----:B0-----:R-:W-:-:S04]  /*0310*/  IMAD.WIDE.U32 R2, R5, 0x4, R2 ;  /* 0x0000000405027825 */ /* 0x001fc800078e0002 */
[----:B------:R-:W-:-:S05]  /*0320*/  FADD R5, |R0|, -RZ ;  /* 0x800000ff00057221 */ /* 0x000fca0000000200 */
[----:B------:R-:W-:Y:S01]  /*0330*/  STG.E desc[UR4][R2.64], R5 ;  /* 0x0000000502007986 */ /* 0x000fe2000c101904 */
[----:B------:R-:W-:Y:S05]  /*0340*/  EXIT ;  /* 0x000000000000794d */ /* 0x000fea0003800000 */
.L_x_1:
        /* <DEDUP_REMOVED lines=11> */
.L_x_3:


//--------------------- .nv.shared.reserved.0     --------------------------
	.section	.nv.shared.reserved.0,"aw",@nobits
	.weak		__nv_reservedSMEM_offset_0_alias
	.size		__nv_reservedSMEM_offset_0_alias, 0, 64
	.other		__nv_reservedSMEM_offset_0_alias,@"STO_CUDA_RESERVED_SHARED STV_DEFAULT"
__nv_reservedSMEM_offset_0_alias:
	.zero		0
	.zero		64


//--------------------- .nv.constant0.default_function_kernel --------------------------
	.section	.nv.constant0.default_function_kernel,"a",@progbits
	.sectionflags	@""
	.align	4
.nv.constant0.default_function_kernel:
	.zero		912


//--------------------- .nv.constant0.default_function_kernel_1 --------------------------
	.section	.nv.constant0.default_function_kernel_1,"a",@progbits
	.sectionflags	@""
	.align	4
.nv.constant0.default_function_kernel_1:
	.zero		912


//--------------------- SYMBOLS --------------------------

	.type		.nv.reservedSmem.offset0,@object
	.size		.nv.reservedSmem.offset0,0x4
